//
// Generated by NVIDIA NVVM Compiler
//
// Compiler Build ID: CL-36424714
// Cuda compilation tools, release 13.0, V13.0.88
// Based on NVVM 20.0.0
//

.version 9.0
.target sm_100
.address_size 64

	// .globl	_Z5roll2Pi
.global .align 4 .b8 precalc_xorwow_matrix[102400];
.global .align 4 .b8 precalc_xorwow_offset_matrix[102400];
.global .align 4 .b8 mrg32k3aM1[2304];
.global .align 4 .b8 mrg32k3aM2[2304];
.global .align 4 .b8 mrg32k3aM1SubSeq[2016];
.global .align 4 .b8 mrg32k3aM2SubSeq[2016];
.global .align 4 .b8 mrg32k3aM1Seq[2304];
.global .align 4 .b8 mrg32k3aM2Seq[2304];
.const .align 8 .b8 __cr_lgamma_table[72];

.visible .entry _Z5roll2Pi(
	.param .u64 .ptr .align 1 _Z5roll2Pi_param_0
)
{
	.reg .b32 	%r<36>;
	.reg .b32 	%f<9>;
	.reg .b64 	%rd<8>;

	ld.param.u64 	%rd2, [_Z5roll2Pi_param_0];
	mov.u32 	%r1, %tid.x;
	mov.u32 	%r2, %tid.y;
	shl.b32 	%r3, %r2, 9;
	add.s32 	%r4, %r3, %r1;
	// begin inline asm
	mov.u64 	%rd1, %clock64;
	// end inline asm
	cvt.u64.u32 	%rd3, %r4;
	add.s64 	%rd4, %rd1, %rd3;
	cvt.u32.u64 	%r5, %rd4;
	xor.b32  	%r6, %r5, -1429050551;
	mul.lo.s32 	%r7, %r6, 1099087573;
	{ .reg .b32 tmp; mov.b64 {tmp, %r8}, %rd4; }
	xor.b32  	%r9, %r8, -136515619;
	mad.lo.s32 	%r10, %r9, -1703105765, %r7;
	add.s32 	%r11, %r10, 6615241;
	add.s32 	%r12, %r7, 123456789;
	xor.b32  	%r13, %r7, 362436069;
	add.s32 	%r14, %r7, 5783321;
	cvta.to.global.u64 	%rd5, %rd2;
	shr.u32 	%r15, %r12, 2;
	xor.b32  	%r16, %r15, %r12;
	shl.b32 	%r17, %r14, 4;
	shl.b32 	%r18, %r16, 1;
	xor.b32  	%r19, %r17, %r18;
	xor.b32  	%r20, %r19, %r14;
	xor.b32  	%r21, %r20, %r16;
	add.s32 	%r22, %r11, %r21;
	add.s32 	%r23, %r22, 362437;
	cvt.rn.f32.u32 	%f1, %r23;
	fma.rn.f32 	%f2, %f1, 0f2F800000, 0f2F000000;
	mul.f32 	%f3, %f2, 0f40C00000;
	cvt.rpi.f32.f32 	%f4, %f3;
	cvt.rzi.s32.f32 	%r24, %f4;
	shr.u32 	%r25, %r13, 2;
	xor.b32  	%r26, %r25, %r13;
	shl.b32 	%r27, %r21, 4;
	shl.b32 	%r28, %r26, 1;
	xor.b32  	%r29, %r28, %r27;
	xor.b32  	%r30, %r29, %r26;
	xor.b32  	%r31, %r30, %r21;
	add.s32 	%r32, %r11, %r31;
	add.s32 	%r33, %r32, 724874;
	cvt.rn.f32.u32 	%f5, %r33;
	fma.rn.f32 	%f6, %f5, 0f2F800000, 0f2F000000;
	mul.f32 	%f7, %f6, 0f40C00000;
	cvt.rpi.f32.f32 	%f8, %f7;
	cvt.rzi.s32.f32 	%r34, %f8;
	add.s32 	%r35, %r34, %r24;
	mul.wide.u32 	%rd6, %r4, 4;
	add.s64 	%rd7, %rd5, %rd6;
	st.global.u32 	[%rd7], %r35;
	ret;

}
	// .globl	_Z11craps_part1PiPbS0_
.visible .entry _Z11craps_part1PiPbS0_(
	.param .u64 .ptr .align 1 _Z11craps_part1PiPbS0__param_0,
	.param .u64 .ptr .align 1 _Z11craps_part1PiPbS0__param_1,
	.param .u64 .ptr .align 1 _Z11craps_part1PiPbS0__param_2
)
{
	.reg .pred 	%p<5>;
	.reg .b16 	%rs<5>;
	.reg .b32 	%r<12>;
	.reg .b64 	%rd<13>;

	ld.param.u64 	%rd2, [_Z11craps_part1PiPbS0__param_0];
	ld.param.u64 	%rd4, [_Z11craps_part1PiPbS0__param_1];
	ld.param.u64 	%rd3, [_Z11craps_part1PiPbS0__param_2];
	cvta.to.global.u64 	%rd5, %rd4;
	mov.u32 	%r2, %tid.x;
	mov.u32 	%r3, %tid.y;
	shl.b32 	%r4, %r3, 9;
	add.s32 	%r1, %r4, %r2;
	cvt.u64.u32 	%rd6, %r1;
	add.s64 	%rd1, %rd5, %rd6;
	ld.global.u8 	%rs1, [%rd1];
	setp.eq.s16 	%p1, %rs1, 0;
	@%p1 bra 	$L__BB1_6;
	cvta.to.global.u64 	%rd7, %rd2;
	mul.wide.u32 	%rd8, %r1, 4;
	add.s64 	%rd9, %rd7, %rd8;
	ld.global.u32 	%r5, [%rd9];
	setp.gt.u32 	%p2, %r5, 12;
	@%p2 bra 	$L__BB1_6;
	mov.b32 	%r6, 1;
	shl.b32 	%r7, %r6, %r5;
	and.b32  	%r8, %r7, 4108;
	setp.ne.s32 	%p3, %r8, 0;
	@%p3 bra 	$L__BB1_5;
	mov.b32 	%r9, 1;
	shl.b32 	%r10, %r9, %r5;
	and.b32  	%r11, %r10, 2176;
	setp.ne.s32 	%p4, %r11, 0;
	@%p4 bra 	$L__BB1_4;
	bra.uni 	$L__BB1_6;
$L__BB1_4:
	mov.b16 	%rs3, 0;
	st.global.u8 	[%rd1], %rs3;
	cvta.to.global.u64 	%rd11, %rd3;
	add.s64 	%rd12, %rd11, %rd6;
	mov.b16 	%rs4, 1;
	st.global.u8 	[%rd12], %rs4;
	bra.uni 	$L__BB1_6;
$L__BB1_5:
	mov.b16 	%rs2, 0;
	st.global.u8 	[%rd1], %rs2;
$L__BB1_6:
	ret;

}
	// .globl	_Z11craps_part2PiS_PbS0_
.visible .entry _Z11craps_part2PiS_PbS0_(
	.param .u64 .ptr .align 1 _Z11craps_part2PiS_PbS0__param_0,
	.param .u64 .ptr .align 1 _Z11craps_part2PiS_PbS0__param_1,
	.param .u64 .ptr .align 1 _Z11craps_part2PiS_PbS0__param_2,
	.param .u64 .ptr .align 1 _Z11craps_part2PiS_PbS0__param_3
)
{
	.reg .pred 	%p<4>;
	.reg .b16 	%rs<5>;
	.reg .b32 	%r<7>;
	.reg .b64 	%rd<16>;

	ld.param.u64 	%rd2, [_Z11craps_part2PiS_PbS0__param_0];
	ld.param.u64 	%rd3, [_Z11craps_part2PiS_PbS0__param_1];
	ld.param.u64 	%rd5, [_Z11craps_part2PiS_PbS0__param_2];
	ld.param.u64 	%rd4, [_Z11craps_part2PiS_PbS0__param_3];
	cvta.to.global.u64 	%rd6, %rd5;
	mov.u32 	%r3, %tid.x;
	mov.u32 	%r4, %tid.y;
	shl.b32 	%r5, %r4, 9;
	add.s32 	%r1, %r5, %r3;
	cvt.u64.u32 	%rd7, %r1;
	add.s64 	%rd1, %rd6, %rd7;
	ld.global.u8 	%rs1, [%rd1];
	setp.eq.s16 	%p1, %rs1, 0;
	@%p1 bra 	$L__BB2_5;
	cvta.to.global.u64 	%rd8, %rd2;
	cvta.to.global.u64 	%rd9, %rd3;
	mul.wide.u32 	%rd10, %r1, 4;
	add.s64 	%rd11, %rd8, %rd10;
	ld.global.u32 	%r2, [%rd11];
	add.s64 	%rd12, %rd9, %rd10;
	ld.global.u32 	%r6, [%rd12];
	setp.ne.s32 	%p2, %r2, %r6;
	@%p2 bra 	$L__BB2_3;
	mov.b16 	%rs3, 0;
	st.global.u8 	[%rd1], %rs3;
	cvta.to.global.u64 	%rd14, %rd4;
	add.s64 	%rd15, %rd14, %rd7;
	mov.b16 	%rs4, 1;
	st.global.u8 	[%rd15], %rs4;
	bra.uni 	$L__BB2_5;
$L__BB2_3:
	setp.ne.s32 	%p3, %r2, 7;
	@%p3 bra 	$L__BB2_5;
	mov.b16 	%rs2, 0;
	st.global.u8 	[%rd1], %rs2;
$L__BB2_5:
	ret;

}


// ===== COMPILED SASS (sm_100) =====

	.target	sm_100

	.elftype	@"ET_EXEC"


//--------------------- .note.nv.tkinfo           --------------------------
	.section	.note.nv.tkinfo,"",@"SHT_NOTE"
	.sectionflags	@"SHF_NOTE_NV_TKINFO"
	.tkinfo
        /*0018*/ 	.word	0x00000002
        /*0030*/ 	.string	""
        /*0030*/ 	.string	"ptxas"
        /*0030*/ 	.string	"Cuda compilation tools, release 13.0, V13.0.88"
        /*0030*/ 	.string	"Build cuda_13.0.r13.0/compiler.36424714_0"
        /*0030*/ 	.string	"-arch sm_100 -m 64 "



//--------------------- .note.nv.cuinfo           --------------------------
	.section	.note.nv.cuinfo,"",@"SHT_NOTE"
	.sectionflags	@"SHF_NOTE_NV_CUINFO"
        /*0018*/ 	.short	0x0002
        /*001a*/ 	.short	0x0064
        /*001c*/ 	.short	0x0082
	.zero		2


//--------------------- .nv.info                  --------------------------
	.section	.nv.info,"",@"SHT_CUDA_INFO"
	.align	4


	//----- nvinfo : EIATTR_REGCOUNT
	.align		4
        /*0000*/ 	.byte	0x04, 0x2f
        /*0002*/ 	.short	(.L_10 - .L_9)
	.align		4
.L_9:
        /*0004*/ 	.word	index@(_Z5roll2Pi)
        /*0008*/ 	.word	0x0000000c


	//----- nvinfo : EIATTR_FRAME_SIZE
	.align		4
.L_10:
        /*000c*/ 	.byte	0x04, 0x11
        /*000e*/ 	.short	(.L_12 - .L_11)
	.align		4
.L_11:
        /*0010*/ 	.word	index@(_Z5roll2Pi)
        /*0014*/ 	.word	0x00000000


	//----- nvinfo : EIATTR_REGCOUNT
	.align		4
.L_12:
        /*0018*/ 	.byte	0x04, 0x2f
        /*001a*/ 	.short	(.L_14 - .L_13)
	.align		4
.L_13:
        /*001c*/ 	.word	index@(_Z11craps_part1PiPbS0_)
        /*0020*/ 	.word	0x0000000a


	//----- nvinfo : EIATTR_FRAME_SIZE
	.align		4
.L_14:
        /*0024*/ 	.byte	0x04, 0x11
        /*0026*/ 	.short	(.L_16 - .L_15)
	.align		4
.L_15:
        /*0028*/ 	.word	index@(_Z11craps_part1PiPbS0_)
        /*002c*/ 	.word	0x00000000


	//----- nvinfo : EIATTR_REGCOUNT
	.align		4
.L_16:
        /*0030*/ 	.byte	0x04, 0x2f
        /*0032*/ 	.short	(.L_18 - .L_17)
	.align		4
.L_17:
        /*0034*/ 	.word	index@(_Z11craps_part2PiS_PbS0_)
        /*0038*/ 	.word	0x0000000e


	//----- nvinfo : EIATTR_FRAME_SIZE
	.align		4
.L_18:
        /*003c*/ 	.byte	0x04, 0x11
        /*003e*/ 	.short	(.L_20 - .L_19)
	.align		4
.L_19:
        /*0040*/ 	.word	index@(_Z11craps_part2PiS_PbS0_)
        /*0044*/ 	.word	0x00000000


	//----- nvinfo : EIATTR_MIN_STACK_SIZE
	.align		4
.L_20:
        /*0048*/ 	.byte	0x04, 0x12
        /*004a*/ 	.short	(.L_22 - .L_21)
	.align		4
.L_21:
        /*004c*/ 	.word	index@(_Z11craps_part2PiS_PbS0_)
        /*0050*/ 	.word	0x00000000


	//----- nvinfo : EIATTR_MIN_STACK_SIZE
	.align		4
.L_22:
        /*0054*/ 	.byte	0x04, 0x12
        /*0056*/ 	.short	(.L_24 - .L_23)
	.align		4
.L_23:
        /*0058*/ 	.word	index@(_Z11craps_part1PiPbS0_)
        /*005c*/ 	.word	0x00000000


	//----- nvinfo : EIATTR_MIN_STACK_SIZE
	.align		4
.L_24:
        /*0060*/ 	.byte	0x04, 0x12
        /*0062*/ 	.short	(.L_26 - .L_25)
	.align		4
.L_25:
        /*0064*/ 	.word	index@(_Z5roll2Pi)
        /*0068*/ 	.word	0x00000000
.L_26:


//--------------------- .nv.compat                --------------------------
	.section	.nv.compat,"",@"SHT_CUDA_COMPAT_INFO"
	.align	4
        /*0000*/ 	.byte	0x02, 0x09, 0x00, 0x00, 0x02, 0x02, 0x01, 0x00, 0x02, 0x05, 0x05, 0x00, 0x03, 0x07, 0x01, 0x01
        /*0010*/ 	.byte	0x02, 0x03, 0x00, 0x00, 0x02, 0x06, 0x01, 0x00, 0x04, 0x0b, 0x08, 0x00, 0x09, 0x00, 0x00, 0x00
        /*0020*/ 	.byte	0x00, 0x00, 0x00, 0x00


//--------------------- .nv.info._Z11craps_part2PiS_PbS0_ --------------------------
	.section	.nv.info._Z11craps_part2PiS_PbS0_,"",@"SHT_CUDA_INFO"
	.sectionflags	@""
	.align	4


	//----- nvinfo : EIATTR_CUDA_API_VERSION
	.align		4
        /*0000*/ 	.byte	0x04, 0x37
        /*0002*/ 	.short	(.L_28 - .L_27)
.L_27:
        /*0004*/ 	.word	0x00000082


	//----- nvinfo : EIATTR_KPARAM_INFO
	.align		4
.L_28:
        /*0008*/ 	.byte	0x04, 0x17
        /*000a*/ 	.short	(.L_30 - .L_29)
.L_29:
        /*000c*/ 	.word	0x00000000
        /*0010*/ 	.short	0x0003
        /*0012*/ 	.short	0x0018
        /*0014*/ 	.byte	0x00, 0xf5, 0x21, 0x00


	//----- nvinfo : EIATTR_KPARAM_INFO
	.align		4
.L_30:
        /*0018*/ 	.byte	0x04, 0x17
        /*001a*/ 	.short	(.L_32 - .L_31)
.L_31:
        /*001c*/ 	.word	0x00000000
        /*0020*/ 	.short	0x0002
        /*0022*/ 	.short	0x0010
        /*0024*/ 	.byte	0x00, 0xf5, 0x21, 0x00


	//----- nvinfo : EIATTR_KPARAM_INFO
	.align		4
.L_32:
        /*0028*/ 	.byte	0x04, 0x17
        /*002a*/ 	.short	(.L_34 - .L_33)
.L_33:
        /*002c*/ 	.word	0x00000000
        /*0030*/ 	.short	0x0001
        /*0032*/ 	.short	0x0008
        /*0034*/ 	.byte	0x00, 0xf5, 0x21, 0x00


	//----- nvinfo : EIATTR_KPARAM_INFO
	.align		4
.L_34:
        /*0038*/ 	.byte	0x04, 0x17
        /*003a*/ 	.short	(.L_36 - .L_35)
.L_35:
        /*003c*/ 	.word	0x00000000
        /*0040*/ 	.short	0x0000
        /*0042*/ 	.short	0x0000
        /*0044*/ 	.byte	0x00, 0xf5, 0x21, 0x00


	//----- nvinfo : EIATTR_SPARSE_MMA_MASK
	.align		4
.L_36:
        /*0048*/ 	.byte	0x03, 0x50
        /*004a*/ 	.short	0x0000


	//----- nvinfo : EIATTR_MAXREG_COUNT
	.align		4
        /*004c*/ 	.byte	0x03, 0x1b
        /*004e*/ 	.short	0x00ff


	//----- nvinfo : EIATTR_MERCURY_ISA_VERSION
	.align		4
        /*0050*/ 	.byte	0x03, 0x5f
        /*0052*/ 	.short	0x0101


	//----- nvinfo : EIATTR_VRC_CTA_INIT_COUNT
	.align		4
        /*0054*/ 	.byte	0x02, 0x4a
	.zero		1
	.zero		1


	//----- nvinfo : EIATTR_EXIT_INSTR_OFFSETS
	.align		4
        /*0058*/ 	.byte	0x04, 0x1c
        /*005a*/ 	.short	(.L_38 - .L_37)


	//   ....[0]....
.L_37:
        /*005c*/ 	.word	0x000000a0


	//   ....[1]....
        /*0060*/ 	.word	0x00000190


	//   ....[2]....
        /*0064*/ 	.word	0x000001b0


	//   ....[3]....
        /*0068*/ 	.word	0x000001d0


	//----- nvinfo : EIATTR_CBANK_PARAM_SIZE
	.align		4
.L_38:
        /*006c*/ 	.byte	0x03, 0x19
        /*006e*/ 	.short	0x0020


	//----- nvinfo : EIATTR_PARAM_CBANK
	.align		4
        /*0070*/ 	.byte	0x04, 0x0a
        /*0072*/ 	.short	(.L_40 - .L_39)
	.align		4
.L_39:
        /*0074*/ 	.word	index@(.nv.constant0._Z11craps_part2PiS_PbS0_)
        /*0078*/ 	.short	0x0380
        /*007a*/ 	.short	0x0020


	//----- nvinfo : EIATTR_SW_WAR
	.align		4
.L_40:
        /*007c*/ 	.byte	0x04, 0x36
        /*007e*/ 	.short	(.L_42 - .L_41)
.L_41:
        /*0080*/ 	.word	0x00000008
.L_42:


//--------------------- .nv.info._Z11craps_part1PiPbS0_ --------------------------
	.section	.nv.info._Z11craps_part1PiPbS0_,"",@"SHT_CUDA_INFO"
	.sectionflags	@""
	.align	4


	//----- nvinfo : EIATTR_CUDA_API_VERSION
	.align		4
        /*0000*/ 	.byte	0x04, 0x37
        /*0002*/ 	.short	(.L_44 - .L_43)
.L_43:
        /*0004*/ 	.word	0x00000082


	//----- nvinfo : EIATTR_KPARAM_INFO
	.align		4
.L_44:
        /*0008*/ 	.byte	0x04, 0x17
        /*000a*/ 	.short	(.L_46 - .L_45)
.L_45:
        /*000c*/ 	.word	0x00000000
        /*0010*/ 	.short	0x0002
        /*0012*/ 	.short	0x0010
        /*0014*/ 	.byte	0x00, 0xf5, 0x21, 0x00


	//----- nvinfo : EIATTR_KPARAM_INFO
	.align		4
.L_46:
        /*0018*/ 	.byte	0x04, 0x17
        /*001a*/ 	.short	(.L_48 - .L_47)
.L_47:
        /*001c*/ 	.word	0x00000000
        /*0020*/ 	.short	0x0001
        /*0022*/ 	.short	0x0008
        /*0024*/ 	.byte	0x00, 0xf5, 0x21, 0x00


	//----- nvinfo : EIATTR_KPARAM_INFO
	.align		4
.L_48:
        /*0028*/ 	.byte	0x04, 0x17
        /*002a*/ 	.short	(.L_50 - .L_49)
.L_49:
        /*002c*/ 	.word	0x00000000
        /*0030*/ 	.short	0x0000
        /*0032*/ 	.short	0x0000
        /*0034*/ 	.byte	0x00, 0xf5, 0x21, 0x00


	//----- nvinfo : EIATTR_SPARSE_MMA_MASK
	.align		4
.L_50:
        /*0038*/ 	.byte	0x03, 0x50
        /*003a*/ 	.short	0x0000


	//----- nvinfo : EIATTR_MAXREG_COUNT
	.align		4
        /*003c*/ 	.byte	0x03, 0x1b
        /*003e*/ 	.short	0x00ff


	//----- nvinfo : EIATTR_MERCURY_ISA_VERSION
	.align		4
        /*0040*/ 	.byte	0x03, 0x5f
        /*0042*/ 	.short	0x0101


	//----- nvinfo : EIATTR_VRC_CTA_INIT_COUNT
	.align		4
        /*0044*/ 	.byte	0x02, 0x4a
	.zero		1
	.zero		1


	//----- nvinfo : EIATTR_EXIT_INSTR_OFFSETS
	.align		4
        /*0048*/ 	.byte	0x04, 0x1c
        /*004a*/ 	.short	(.L_52 - .L_51)


	//   ....[0]....
.L_51:
        /*004c*/ 	.word	0x000000a0


	//   ....[1]....
        /*0050*/ 	.word	0x000000f0


	//   ....[2]....
        /*0054*/ 	.word	0x00000150


	//   ....[3]....
        /*0058*/ 	.word	0x000001c0


	//   ....[4]....
        /*005c*/ 	.word	0x000001e0


	//----- nvinfo : EIATTR_CRS_STACK_SIZE
	.align		4
.L_52:
        /*0060*/ 	.byte	0x04, 0x1e
        /*0062*/ 	.short	(.L_54 - .L_53)
.L_53:
        /*0064*/ 	.word	0x00000000


	//----- nvinfo : EIATTR_CBANK_PARAM_SIZE
	.align		4
.L_54:
        /*0068*/ 	.byte	0x03, 0x19
        /*006a*/ 	.short	0x0018


	//----- nvinfo : EIATTR_PARAM_CBANK
	.align		4
        /*006c*/ 	.byte	0x04, 0x0a
        /*006e*/ 	.short	(.L_56 - .L_55)
	.align		4
.L_55:
        /*0070*/ 	.word	index@(.nv.constant0._Z11craps_part1PiPbS0_)
        /*0074*/ 	.short	0x0380
        /*0076*/ 	.short	0x0018


	//----- nvinfo : EIATTR_SW_WAR
	.align		4
.L_56:
        /*0078*/ 	.byte	0x04, 0x36
        /*007a*/ 	.short	(.L_58 - .L_57)
.L_57:
        /*007c*/ 	.word	0x00000008
.L_58:


//--------------------- .nv.info._Z5roll2Pi       --------------------------
	.section	.nv.info._Z5roll2Pi,"",@"SHT_CUDA_INFO"
	.sectionflags	@""
	.align	4


	//----- nvinfo : EIATTR_CUDA_API_VERSION
	.align		4
        /*0000*/ 	.byte	0x04, 0x37
        /*0002*/ 	.short	(.L_60 - .L_59)
.L_59:
        /*0004*/ 	.word	0x00000082


	//----- nvinfo : EIATTR_KPARAM_INFO
	.align		4
.L_60:
        /*0008*/ 	.byte	0x04, 0x17
        /*000a*/ 	.short	(.L_62 - .L_61)
.L_61:
        /*000c*/ 	.word	0x00000000
        /*0010*/ 	.short	0x0000
        /*0012*/ 	.short	0x0000
        /*0014*/ 	.byte	0x00, 0xf5, 0x21, 0x00


	//----- nvinfo : EIATTR_SPARSE_MMA_MASK
	.align		4
.L_62:
        /*0018*/ 	.byte	0x03, 0x50
        /*001a*/ 	.short	0x0000


	//----- nvinfo : EIATTR_MAXREG_COUNT
	.align		4
        /*001c*/ 	.byte	0x03, 0x1b
        /*001e*/ 	.short	0x00ff


	//----- nvinfo : EIATTR_MERCURY_ISA_VERSION
	.align		4
        /*0020*/ 	.byte	0x03, 0x5f
        /*0022*/ 	.short	0x0101


	//----- nvinfo : EIATTR_VRC_CTA_INIT_COUNT
	.align		4
        /*0024*/ 	.byte	0x02, 0x4a
	.zero		1
	.zero		1


	//----- nvinfo : EIATTR_EXIT_INSTR_OFFSETS
	.align		4
        /*0028*/ 	.byte	0x04, 0x1c
        /*002a*/ 	.short	(.L_64 - .L_63)


	//   ....[0]....
.L_63:
        /*002c*/ 	.word	0x000002b0


	//----- nvinfo : EIATTR_CBANK_PARAM_SIZE
	.align		4
.L_64:
        /*0030*/ 	.byte	0x03, 0x19
        /*0032*/ 	.short	0x0008


	//----- nvinfo : EIATTR_PARAM_CBANK
	.align		4
        /*0034*/ 	.byte	0x04, 0x0a
        /*0036*/ 	.short	(.L_66 - .L_65)
	.align		4
.L_65:
        /*0038*/ 	.word	index@(.nv.constant0._Z5roll2Pi)
        /*003c*/ 	.short	0x0380
        /*003e*/ 	.short	0x0008


	//----- nvinfo : EIATTR_SW_WAR
	.align		4
.L_66:
        /*0040*/ 	.byte	0x04, 0x36
        /*0042*/ 	.short	(.L_68 - .L_67)
.L_67:
        /*0044*/ 	.word	0x00000008
.L_68:


//--------------------- .nv.callgraph             --------------------------
	.section	.nv.callgraph,"",@"SHT_CUDA_CALLGRAPH"
	.align	4
	.sectionentsize	8
	.align		4
        /*0000*/ 	.word	0x00000000
	.align		4
        /*0004*/ 	.word	0xffffffff
	.align		4
        /*0008*/ 	.word	0x00000000
	.align		4
        /*000c*/ 	.word	0xfffffffe
	.align		4
        /*0010*/ 	.word	0x00000000
	.align		4
        /*0014*/ 	.word	0xfffffffd
	.align		4
        /*0018*/ 	.word	0x00000000
	.align		4
        /*001c*/ 	.word	0xfffffffc


//--------------------- .nv.constant4             --------------------------
	.section	.nv.constant4,"a",@progbits
	.align	8
	.align		8
.nv.constant4:
        /*0000*/ 	.dword	precalc_xorwow_matrix
	.align		8
        /*0008*/ 	.dword	precalc_xorwow_offset_matrix
	.align		8
        /*0010*/ 	.dword	mrg32k3aM1
	.align		8
        /*0018*/ 	.dword	mrg32k3aM2
	.align		8
        /*0020*/ 	.dword	mrg32k3aM1SubSeq
	.align		8
        /*0028*/ 	.dword	mrg32k3aM2SubSeq
	.align		8
        /*0030*/ 	.dword	mrg32k3aM1Seq
	.align		8
        /*0038*/ 	.dword	mrg32k3aM2Seq


//--------------------- .nv.constant3             --------------------------
	.section	.nv.constant3,"a",@progbits
	.align	8
.nv.constant3:
	.type		__cr_lgamma_table,@object
	.size		__cr_lgamma_table,(.L_8 - __cr_lgamma_table)
__cr_lgamma_table:
        /*0000*/ 	.byte	0x00, 0x00, 0x00, 0x00, 0x00, 0x00, 0x00, 0x00, 0x00, 0x00, 0x00, 0x00, 0x00, 0x00, 0x00, 0x00
        /*0010*/ 	.byte	0xef, 0x39, 0xfa, 0xfe, 0x42, 0x2e, 0xe6, 0x3f, 0x02, 0x20, 0x2a, 0xfa, 0x0b, 0xab, 0xfc, 0x3f
        /*0020*/ 	.byte	0xf9, 0x2c, 0x92, 0x7c, 0xa7, 0x6c, 0x09, 0x40, 0xc9, 0x79, 0x44, 0x3c, 0x64, 0x26, 0x13, 0x40
        /*0030*/ 	.byte	0xca, 0x01, 0xcf, 0x3a, 0x27, 0x51, 0x1a, 0x40, 0x30, 0xcc, 0x2d, 0xf3, 0xe1, 0x0c, 0x21, 0x40
        /*0040*/ 	.byte	0x0d, 0xb7, 0xfc, 0x82, 0x8e, 0x35, 0x25, 0x40
.L_8:


//--------------------- .text._Z11craps_part2PiS_PbS0_ --------------------------
	.section	.text._Z11craps_part2PiS_PbS0_,"ax",@progbits
	.align	128
        .global         _Z11craps_part2PiS_PbS0_
        .type           _Z11craps_part2PiS_PbS0_,@function
        .size           _Z11craps_part2PiS_PbS0_,(.L_x_4 - _Z11craps_part2PiS_PbS0_)
        .other          _Z11craps_part2PiS_PbS0_,@"STO_CUDA_ENTRY STV_DEFAULT"
_Z11craps_part2PiS_PbS0_:
.text._Z11craps_part2PiS_PbS0_:
[----:B------:R-:W-:Y:S01]  /*0000*/  LDC R1, c[0x0][0x37c] ;  /* 0x0000df00ff017b82 */ /* 0x000fe20000000800 */
[----:B------:R-:W0:Y:S01]  /*0010*/  S2R R7, SR_TID.X ;  /* 0x0000000000077919 */ /* 0x000e220000002100 */
[----:B------:R-:W1:Y:S01]  /*0020*/  LDCU.64 UR6, c[0x0][0x390] ;  /* 0x00007200ff0677ac */ /* 0x000e620008000a00 */
[----:B------:R-:W0:Y:S01]  /*0030*/  S2R R0, SR_TID.Y ;  /* 0x0000000000007919 */ /* 0x000e220000002200 */
[----:B------:R-:W2:Y:S01]  /*0040*/  LDCU.64 UR4, c[0x0][0x358] ;  /* 0x00006b00ff0477ac */ /* 0x000ea20008000a00 */
[----:B0-----:R-:W-:-:S05]  /*0050*/  IMAD R7, R0, 0x200, R7 ;  /* 0x0000020000077824 */ /* 0x001fca00078e0207 */
[----:B-1----:R-:W-:-:S05]  /*0060*/  IADD3 R10, P0, PT, R7, UR6, RZ ;  /* 0x00000006070a7c10 */ /* 0x002fca000ff1e0ff */
[----:B------:R-:W-:-:S05]  /*0070*/  IMAD.X R11, RZ, RZ, UR7, P0 ;  /* 0x00000007ff0b7e24 */ /* 0x000fca00080e06ff */
[----:B--2---:R-:W2:Y:S02]  /*0080*/  LDG.E.U8 R0, desc[UR4][R10.64] ;  /* 0x000000040a007981 */ /* 0x004ea4000c1e1100 */
[----:B--2---:R-:W-:-:S13]  /*0090*/  ISETP.NE.AND P0, PT, R0, RZ, PT ;  /* 0x000000ff0000720c */ /* 0x004fda0003f05270 */
[----:B------:R-:W-:Y:S05]  /*00a0*/  @!P0 EXIT ;  /* 0x000000000000894d */ /* 0x000fea0003800000 */
[----:B------:R-:W0:Y:S08]  /*00b0*/  LDC.64 R2, c[0x0][0x380] ;  /* 0x0000e000ff027b82 */ /* 0x000e300000000a00 */
[----:B------:R-:W1:Y:S01]  /*00c0*/  LDC.64 R4, c[0x0][0x388] ;  /* 0x0000e200ff047b82 */ /* 0x000e620000000a00 */
[----:B0-----:R-:W-:-:S06]  /*00d0*/  IMAD.WIDE.U32 R2, R7, 0x4, R2 ;  /* 0x0000000407027825 */ /* 0x001fcc00078e0002 */
[----:B------:R-:W2:Y:S01]  /*00e0*/  LDG.E R2, desc[UR4][R2.64] ;  /* 0x0000000402027981 */ /* 0x000ea2000c1e1900 */
[----:B-1----:R-:W-:-:S06]  /*00f0*/  IMAD.WIDE.U32 R4, R7, 0x4, R4 ;  /* 0x0000000407047825 */ /* 0x002fcc00078e0004 */
[----:B------:R-:W2:Y:S01]  /*0100*/  LDG.E R5, desc[UR4][R4.64] ;  /* 0x0000000404057981 */ /* 0x000ea2000c1e1900 */
[----:B------:R-:W-:Y:S01]  /*0110*/  IMAD.MOV.U32 R0, RZ, RZ, 0x1 ;  /* 0x00000001ff007424 */ /* 0x000fe200078e00ff */
[----:B--2---:R-:W-:-:S13]  /*0120*/  ISETP.NE.AND P0, PT, R2, R5, PT ;  /* 0x000000050200720c */ /* 0x004fda0003f05270 */
[----:B------:R-:W0:Y:S01]  /*0130*/  @!P0 LDC.64 R8, c[0x0][0x398] ;  /* 0x0000e600ff088b82 */ /* 0x000e220000000a00 */
[----:B------:R-:W-:Y:S01]  /*0140*/  @!P0 PRMT R3, R0, 0x7610, R3 ;  /* 0x0000761000038816 */ /* 0x000fe20000000003 */
[----:B------:R1:W-:Y:S01]  /*0150*/  @!P0 STG.E.U8 desc[UR4][R10.64], RZ ;  /* 0x000000ff0a008986 */ /* 0x0003e2000c101104 */
[----:B0-----:R-:W-:-:S05]  /*0160*/  @!P0 IADD3 R6, P1, PT, R7, R8, RZ ;  /* 0x0000000807068210 */ /* 0x001fca0007f3e0ff */
[----:B------:R-:W-:-:S05]  /*0170*/  @!P0 IMAD.X R7, RZ, RZ, R9, P1 ;  /* 0x000000ffff078224 */ /* 0x000fca00008e0609 */
[----:B------:R1:W-:Y:S01]  /*0180*/  @!P0 STG.E.U8 desc[UR4][R6.64], R3 ;  /* 0x0000000306008986 */ /* 0x0003e2000c101104 */
[----:B------:R-:W-:Y:S05]  /*0190*/  @!P0 EXIT ;  /* 0x000000000000894d */ /* 0x000fea0003800000 */
[----:B------:R-:W-:-:S13]  /*01a0*/  ISETP.NE.AND P0, PT, R2, 0x7, PT ;  /* 0x000000070200780c */ /* 0x000fda0003f05270 */
[----:B------:R-:W-:Y:S05]  /*01b0*/  @P0 EXIT ;  /* 0x000000000000094d */ /* 0x000fea0003800000 */
[----:B------:R-:W-:Y:S01]  /*01c0*/  STG.E.U8 desc[UR4][R10.64], RZ ;  /* 0x000000ff0a007986 */ /* 0x000fe2000c101104 */
[----:B------:R-:W-:Y:S05]  /*01d0*/  EXIT ;  /* 0x000000000000794d */ /* 0x000fea0003800000 */
.L_x_0:
[----:B------:R-:W-:-:S00]  /*01e0*/  BRA `(.L_x_0) ;  /* 0xfffffffc00fc7947 */ /* 0x000fc0000383ffff */
[----:B------:R-:W-:-:S00]  /*01f0*/  NOP ;  /* 0x0000000000007918 */ /* 0x000fc00000000000 */
        /* <DEDUP_REMOVED lines=8> */
.L_x_4:


//--------------------- .text._Z11craps_part1PiPbS0_ --------------------------
	.section	.text._Z11craps_part1PiPbS0_,"ax",@progbits
	.align	128
        .global         _Z11craps_part1PiPbS0_
        .type           _Z11craps_part1PiPbS0_,@function
        .size           _Z11craps_part1PiPbS0_,(.L_x_5 - _Z11craps_part1PiPbS0_)
        .other          _Z11craps_part1PiPbS0_,@"STO_CUDA_ENTRY STV_DEFAULT"
_Z11craps_part1PiPbS0_:
.text._Z11craps_part1PiPbS0_:
        /* <DEDUP_REMOVED lines=11> */
[----:B------:R-:W0:Y:S02]  /*00b0*/  LDC.64 R2, c[0x0][0x380] ;  /* 0x0000e000ff027b82 */ /* 0x000e240000000a00 */
[----:B0-----:R-:W-:-:S06]  /*00c0*/  IMAD.WIDE.U32 R2, R5, 0x4, R2 ;  /* 0x0000000405027825 */ /* 0x001fcc00078e0002 */
[----:B------:R-:W2:Y:S02]  /*00d0*/  LDG.E R2, desc[UR4][R2.64] ;  /* 0x0000000402027981 */ /* 0x000ea4000c1e1900 */
[----:B--2---:R-:W-:-:S13]  /*00e0*/  ISETP.GT.U32.AND P0, PT, R2, 0xc, PT ;  /* 0x0000000c0200780c */ /* 0x004fda0003f04070 */
[----:B------:R-:W-:Y:S05]  /*00f0*/  @P0 EXIT ;  /* 0x000000000000094d */ /* 0x000fea0003800000 */
[----:B------:R-:W-:-:S05]  /*0100*/  IMAD.MOV.U32 R3, RZ, RZ, 0x1 ;  /* 0x00000001ff037424 */ /* 0x000fca00078e00ff */
[----:B------:R-:W-:-:S04]  /*0110*/  SHF.L.U32 R2, R3, R2, RZ ;  /* 0x0000000203027219 */ /* 0x000fc800000006ff */
[----:B------:R-:W-:-:S13]  /*0120*/  LOP3.LUT P0, RZ, R2, 0x100c, RZ, 0xc0, !PT ;  /* 0x0000100c02ff7812 */ /* 0x000fda000780c0ff */
[----:B------:R-:W-:Y:S05]  /*0130*/  @P0 BRA `(.L_x_1) ;  /* 0x0000000000240947 */ /* 0x000fea0003800000 */
[----:B------:R-:W-:-:S13]  /*0140*/  LOP3.LUT P0, RZ, R2, 0x880, RZ, 0xc0, !PT ;  /* 0x0000088002ff7812 */ /* 0x000fda000780c0ff */
[----:B------:R-:W-:Y:S05]  /*0150*/  @!P0 EXIT ;  /* 0x000000000000894d */ /* 0x000fea0003800000 */
[----:B------:R-:W0:Y:S01]  /*0160*/  LDCU.64 UR6, c[0x0][0x390] ;  /* 0x00007200ff0677ac */ /* 0x000e220008000a00 */
[----:B------:R-:W-:Y:S01]  /*0170*/  IMAD.MOV.U32 R0, RZ, RZ, 0x1 ;  /* 0x00000001ff007424 */ /* 0x000fe200078e00ff */
[----:B------:R-:W-:Y:S01]  /*0180*/  STG.E.U8 desc[UR4][R6.64], RZ ;  /* 0x000000ff06007986 */ /* 0x000fe2000c101104 */
[----:B0-----:R-:W-:-:S05]  /*0190*/  IADD3 R2, P0, PT, R5, UR6, RZ ;  /* 0x0000000605027c10 */ /* 0x001fca000ff1e0ff */
[----:B------:R-:W-:-:S05]  /*01a0*/  IMAD.X R3, RZ, RZ, UR7, P0 ;  /* 0x00000007ff037e24 */ /* 0x000fca00080e06ff */
[----:B------:R-:W-:Y:S01]  /*01b0*/  STG.E.U8 desc[UR4][R2.64], R0 ;  /* 0x0000000002007986 */ /* 0x000fe2000c101104 */
[----:B------:R-:W-:Y:S05]  /*01c0*/  EXIT ;  /* 0x000000000000794d */ /* 0x000fea0003800000 */
.L_x_1:
[----:B------:R-:W-:Y:S01]  /*01d0*/  STG.E.U8 desc[UR4][R6.64], RZ ;  /* 0x000000ff06007986 */ /* 0x000fe2000c101104 */
[----:B------:R-:W-:Y:S05]  /*01e0*/  EXIT ;  /* 0x000000000000794d */ /* 0x000fea0003800000 */
.L_x_2:
        /* <DEDUP_REMOVED lines=9> */
.L_x_5:


//--------------------- .text._Z5roll2Pi          --------------------------
	.section	.text._Z5roll2Pi,"ax",@progbits
	.align	128
        .global         _Z5roll2Pi
        .type           _Z5roll2Pi,@function
        .size           _Z5roll2Pi,(.L_x_6 - _Z5roll2Pi)
        .other          _Z5roll2Pi,@"STO_CUDA_ENTRY STV_DEFAULT"
_Z5roll2Pi:
.text._Z5roll2Pi:
[----:B------:R-:W-:Y:S01]  /*0000*/  LDC R1, c[0x0][0x37c] ;  /* 0x0000df00ff017b82 */ /* 0x000fe20000000800 */
[----:B------:R-:W0:Y:S01]  /*0010*/  S2R R0, SR_TID.X ;  /* 0x0000000000007919 */ /* 0x000e220000002100 */
[----:B------:R-:W1:Y:S01]  /*0020*/  LDCU.64 UR4, c[0x0][0x358] ;  /* 0x00006b00ff0477ac */ /* 0x000e620008000a00 */
[----:B------:R-:W0:Y:S02]  /*0030*/  S2R R3, SR_TID.Y ;  /* 0x0000000000037919 */ /* 0x000e240000002200 */
[----:B0-----:R-:W-:Y:S01]  /*0040*/  IMAD R0, R3, 0x200, R0 ;  /* 0x0000020003007824 */ /* 0x001fe200078e0200 */
[----:B------:R-:W-:-:S06]  /*0050*/  CS2R R2, SR_CLOCKLO ;  /* 0x0000000000027805 */ /* 0x000fcc0000015000 */
[----:B------:R-:W-:-:S04]  /*0060*/  IADD3 R2, P0, PT, R0, R2, RZ ;  /* 0x0000000200027210 */ /* 0x000fc80007f1e0ff */
[----:B------:R-:W-:Y:S01]  /*0070*/  LOP3.LUT R2, R2, 0xaad26b49, RZ, 0x3c, !PT ;  /* 0xaad26b4902027812 */ /* 0x000fe200078e3cff */
[----:B------:R-:W-:-:S04]  /*0080*/  IMAD.X R3, RZ, RZ, R3, P0 ;  /* 0x000000ffff037224 */ /* 0x000fc800000e0603 */
[----:B------:R-:W-:Y:S01]  /*0090*/  IMAD R2, R2, 0x4182bed5, RZ ;  /* 0x4182bed502027824 */ /* 0x000fe200078e02ff */
[----:B------:R-:W-:-:S03]  /*00a0*/  LOP3.LUT R3, R3, 0xf7dcefdd, RZ, 0x3c, !PT ;  /* 0xf7dcefdd03037812 */ /* 0x000fc600078e3cff */
[C---:B------:R-:W-:Y:S02]  /*00b0*/  VIADD R4, R2.reuse, 0x75bcd15 ;  /* 0x075bcd1502047836 */ /* 0x040fe40000000000 */
[C---:B------:R-:W-:Y:S02]  /*00c0*/  VIADD R5, R2.reuse, 0x583f19 ;  /* 0x00583f1902057836 */ /* 0x040fe40000000000 */
[----:B------:R-:W-:Y:S01]  /*00d0*/  IMAD R3, R3, -0x658354e5, R2 ;  /* 0x9a7cab1b03037824 */ /* 0x000fe200078e0202 */
[----:B------:R-:W-:Y:S01]  /*00e0*/  SHF.R.U32.HI R7, RZ, 0x2, R4 ;  /* 0x00000002ff077819 */ /* 0x000fe20000011604 */
[----:B------:R-:W-:Y:S02]  /*00f0*/  IMAD.SHL.U32 R6, R5, 0x10, RZ ;  /* 0x0000001005067824 */ /* 0x000fe400078e00ff */
[----:B------:R-:W-:Y:S01]  /*0100*/  VIADD R3, R3, 0x64f0c9 ;  /* 0x0064f0c903037836 */ /* 0x000fe20000000000 */
[----:B------:R-:W-:Y:S02]  /*0110*/  LOP3.LUT R7, R7, R4, RZ, 0x3c, !PT ;  /* 0x0000000407077212 */ /* 0x000fe400078e3cff */
[----:B------:R-:W-:-:S02]  /*0120*/  LOP3.LUT R4, R2, 0x159a55e5, RZ, 0x3c, !PT ;  /* 0x159a55e502047812 */ /* 0x000fc400078e3cff */
[----:B------:R-:W-:Y:S02]  /*0130*/  SHF.L.U32 R8, R7, 0x1, RZ ;  /* 0x0000000107087819 */ /* 0x000fe400000006ff */
[----:B------:R-:W-:Y:S02]  /*0140*/  SHF.R.U32.HI R9, RZ, 0x2, R4 ;  /* 0x00000002ff097819 */ /* 0x000fe40000011604 */
[----:B------:R-:W-:Y:S02]  /*0150*/  LOP3.LUT R6, R5, R6, R8, 0x96, !PT ;  /* 0x0000000605067212 */ /* 0x000fe400078e9608 */
[----:B------:R-:W-:Y:S02]  /*0160*/  LOP3.LUT R9, R9, 0x159a55e5, R2, 0x96, !PT ;  /* 0x159a55e509097812 */ /* 0x000fe400078e9602 */
[----:B------:R-:W-:Y:S01]  /*0170*/  LOP3.LUT R6, R6, R7, RZ, 0x3c, !PT ;  /* 0x0000000706067212 */ /* 0x000fe200078e3cff */
[----:B------:R-:W-:Y:S02]  /*0180*/  HFMA2 R7, -RZ, RZ, 0.1171875, 0 ;  /* 0x2f800000ff077431 */ /* 0x000fe400000001ff */
[----:B------:R-:W-:Y:S01]  /*0190*/  IMAD.SHL.U32 R5, R9, 0x2, RZ ;  /* 0x0000000209057824 */ /* 0x000fe200078e00ff */
[----:B------:R-:W-:Y:S01]  /*01a0*/  IADD3 R2, PT, PT, R3, 0x587c5, R6 ;  /* 0x000587c503027810 */ /* 0x000fe20007ffe006 */
[----:B------:R-:W-:-:S03]  /*01b0*/  IMAD.SHL.U32 R4, R6, 0x10, RZ ;  /* 0x0000001006047824 */ /* 0x000fc600078e00ff */
[----:B------:R-:W-:Y:S02]  /*01c0*/  I2FP.F32.U32 R2, R2 ;  /* 0x0000000200027245 */ /* 0x000fe40000201000 */
[----:B------:R-:W-:-:S03]  /*01d0*/  LOP3.LUT R5, R9, R5, R4, 0x96, !PT ;  /* 0x0000000509057212 */ /* 0x000fc600078e9604 */
[----:B------:R-:W-:Y:S01]  /*01e0*/  FFMA R2, R2, R7, 1.1641532182693481445e-10 ;  /* 0x2f00000002027423 */ /* 0x000fe20000000007 */
[----:B------:R-:W-:-:S03]  /*01f0*/  LOP3.LUT R6, R5, R6, RZ, 0x3c, !PT ;  /* 0x0000000605067212 */ /* 0x000fc600078e3cff */
[----:B------:R-:W-:Y:S01]  /*0200*/  FMUL R4, R2, 6 ;  /* 0x40c0000002047820 */ /* 0x000fe20000400000 */
[----:B------:R-:W-:Y:S02]  /*0210*/  IADD3 R6, PT, PT, R3, 0xb0f8a, R6 ;  /* 0x000b0f8a03067810 */ /* 0x000fe40007ffe006 */
[----:B------:R-:W0:Y:S02]  /*0220*/  LDC.64 R2, c[0x0][0x380] ;  /* 0x0000e000ff027b82 */ /* 0x000e240000000a00 */
[----:B------:R-:W-:Y:S01]  /*0230*/  I2FP.F32.U32 R6, R6 ;  /* 0x0000000600067245 */ /* 0x000fe20000201000 */
[----:B------:R-:W-:Y:S04]  /*0240*/  F2I.CEIL.NTZ R4, R4 ;  /* 0x0000000400047305 */ /* 0x000fe8000020b100 */
[----:B------:R-:W-:-:S04]  /*0250*/  FFMA R6, R6, R7, 1.1641532182693481445e-10 ;  /* 0x2f00000006067423 */ /* 0x000fc80000000007 */
[----:B------:R-:W-:-:S04]  /*0260*/  FMUL R6, R6, 6 ;  /* 0x40c0000006067820 */ /* 0x000fc80000400000 */
[----:B------:R-:W2:Y:S01]  /*0270*/  F2I.CEIL.NTZ R5, R6 ;  /* 0x0000000600057305 */ /* 0x000ea2000020b100 */
[----:B0-----:R-:W-:-:S04]  /*0280*/  IMAD.WIDE.U32 R2, R0, 0x4, R2 ;  /* 0x0000000400027825 */ /* 0x001fc800078e0002 */
[----:B--2---:R-:W-:-:S05]  /*0290*/  IMAD.IADD R5, R4, 0x1, R5 ;  /* 0x0000000104057824 */ /* 0x004fca00078e0205 */
[----:B-1----:R-:W-:Y:S01]  /*02a0*/  STG.E desc[UR4][R2.64], R5 ;  /* 0x0000000502007986 */ /* 0x002fe2000c101904 */
[----:B------:R-:W-:Y:S05]  /*02b0*/  EXIT ;  /* 0x000000000000794d */ /* 0x000fea0003800000 */
.L_x_3:
        /* <DEDUP_REMOVED lines=12> */
.L_x_6:


//--------------------- .nv.global.init           --------------------------
	.section	.nv.global.init,"aw",@progbits
	.align	4
.nv.global.init:
	.type		mrg32k3aM1SubSeq,@object
	.size		mrg32k3aM1SubSeq,(mrg32k3aM2SubSeq - mrg32k3aM1SubSeq)
mrg32k3aM1SubSeq:
        /*0000*/ 	.byte	0x0b, 0xcc, 0xee, 0x04, 0x73, 0x29, 0x8b, 0x6f, 0xf6, 0x53, 0x03, 0xf6, 0x23, 0xf6, 0xea, 0xda
        /* <DEDUP_REMOVED lines=125> */
	.type		mrg32k3aM2SubSeq,@object
	.size		mrg32k3aM2SubSeq,(mrg32k3aM1 - mrg32k3aM2SubSeq)
mrg32k3aM2SubSeq:
        /* <DEDUP_REMOVED lines=126> */
	.type		mrg32k3aM1,@object
	.size		mrg32k3aM1,(mrg32k3aM1Seq - mrg32k3aM1)
mrg32k3aM1:
        /* <DEDUP_REMOVED lines=144> */
	.type		mrg32k3aM1Seq,@object
	.size		mrg32k3aM1Seq,(mrg32k3aM2 - mrg32k3aM1Seq)
mrg32k3aM1Seq:
        /* <DEDUP_REMOVED lines=144> */
	.type		mrg32k3aM2,@object
	.size		mrg32k3aM2,(mrg32k3aM2Seq - mrg32k3aM2)
mrg32k3aM2:
        /* <DEDUP_REMOVED lines=144> */
	.type		mrg32k3aM2Seq,@object
	.size		mrg32k3aM2Seq,(precalc_xorwow_matrix - mrg32k3aM2Seq)
mrg32k3aM2Seq:
        /* <DEDUP_REMOVED lines=144> */
	.type		precalc_xorwow_matrix,@object
	.size		precalc_xorwow_matrix,(precalc_xorwow_offset_matrix - precalc_xorwow_matrix)
precalc_xorwow_matrix:
        /* <DEDUP_REMOVED lines=6400> */
	.type		precalc_xorwow_offset_matrix,@object
	.size		precalc_xorwow_offset_matrix,(.L_1 - precalc_xorwow_offset_matrix)
precalc_xorwow_offset_matrix:
        /* <DEDUP_REMOVED lines=6400> */
.L_1:


//--------------------- .nv.shared.reserved.0     --------------------------
	.section	.nv.shared.reserved.0,"aw",@nobits
	.weak		__nv_reservedSMEM_offset_0_alias
	.size		__nv_reservedSMEM_offset_0_alias, 0, 64
	.other		__nv_reservedSMEM_offset_0_alias,@"STO_CUDA_RESERVED_SHARED STV_DEFAULT"
__nv_reservedSMEM_offset_0_alias:
	.zero		0
	.zero		64


//--------------------- .nv.constant0._Z11craps_part2PiS_PbS0_ --------------------------
	.section	.nv.constant0._Z11craps_part2PiS_PbS0_,"a",@progbits
	.sectionflags	@""
	.align	4
.nv.constant0._Z11craps_part2PiS_PbS0_:
	.zero		928


//--------------------- .nv.constant0._Z11craps_part1PiPbS0_ --------------------------
	.section	.nv.constant0._Z11craps_part1PiPbS0_,"a",@progbits
	.sectionflags	@""
	.align	4
.nv.constant0._Z11craps_part1PiPbS0_:
	.zero		920


//--------------------- .nv.constant0._Z5roll2Pi  --------------------------
	.section	.nv.constant0._Z5roll2Pi,"a",@progbits
	.sectionflags	@""
	.align	4
.nv.constant0._Z5roll2Pi:
	.zero		904


//--------------------- SYMBOLS --------------------------

	.type		.nv.reservedSmem.offset0,@object
	.size		.nv.reservedSmem.offset0,0x4
